//
// Generated by NVIDIA NVVM Compiler
//
// Compiler Build ID: CL-36424714
// Cuda compilation tools, release 13.0, V13.0.88
// Based on NVVM 20.0.0
//

.version 9.0
.target sm_100
.address_size 64

	// .globl	_Z18cuda_operator_plusP6cell_tS0_S0_ii

.visible .entry _Z18cuda_operator_plusP6cell_tS0_S0_ii(
	.param .u64 .ptr .align 1 _Z18cuda_operator_plusP6cell_tS0_S0_ii_param_0,
	.param .u64 .ptr .align 1 _Z18cuda_operator_plusP6cell_tS0_S0_ii_param_1,
	.param .u64 .ptr .align 1 _Z18cuda_operator_plusP6cell_tS0_S0_ii_param_2,
	.param .u32 _Z18cuda_operator_plusP6cell_tS0_S0_ii_param_3,
	.param .u32 _Z18cuda_operator_plusP6cell_tS0_S0_ii_param_4
)
{
	.reg .pred 	%p<4>;
	.reg .b16 	%rs<2>;
	.reg .b32 	%r<14>;
	.reg .b32 	%f<16>;
	.reg .b64 	%rd<11>;

	ld.param.u64 	%rd1, [_Z18cuda_operator_plusP6cell_tS0_S0_ii_param_0];
	ld.param.u64 	%rd2, [_Z18cuda_operator_plusP6cell_tS0_S0_ii_param_1];
	ld.param.u64 	%rd3, [_Z18cuda_operator_plusP6cell_tS0_S0_ii_param_2];
	ld.param.u32 	%r3, [_Z18cuda_operator_plusP6cell_tS0_S0_ii_param_3];
	ld.param.u32 	%r4, [_Z18cuda_operator_plusP6cell_tS0_S0_ii_param_4];
	mov.u32 	%r6, %ctaid.x;
	mov.u32 	%r7, %ntid.x;
	mov.u32 	%r8, %tid.x;
	mad.lo.s32 	%r1, %r6, %r7, %r8;
	mov.u32 	%r9, %ctaid.y;
	mov.u32 	%r10, %ntid.y;
	mov.u32 	%r11, %tid.y;
	mad.lo.s32 	%r12, %r9, %r10, %r11;
	setp.ge.s32 	%p1, %r1, %r3;
	setp.ge.s32 	%p2, %r12, %r4;
	or.pred  	%p3, %p1, %p2;
	@%p3 bra 	$L__BB0_2;
	cvta.to.global.u64 	%rd4, %rd2;
	cvta.to.global.u64 	%rd5, %rd3;
	cvta.to.global.u64 	%rd6, %rd1;
	mad.lo.s32 	%r13, %r3, %r12, %r1;
	mul.wide.s32 	%rd7, %r13, 24;
	add.s64 	%rd8, %rd4, %rd7;
	add.s64 	%rd9, %rd5, %rd7;
	ld.global.f32 	%f1, [%rd8];
	ld.global.f32 	%f2, [%rd9];
	add.f32 	%f3, %f1, %f2;
	ld.global.f32 	%f4, [%rd8+4];
	ld.global.f32 	%f5, [%rd9+4];
	add.f32 	%f6, %f4, %f5;
	ld.global.f32 	%f7, [%rd8+8];
	ld.global.f32 	%f8, [%rd9+8];
	add.f32 	%f9, %f7, %f8;
	ld.global.f32 	%f10, [%rd8+12];
	ld.global.f32 	%f11, [%rd9+12];
	add.f32 	%f12, %f10, %f11;
	ld.global.f32 	%f13, [%rd8+16];
	ld.global.f32 	%f14, [%rd9+16];
	add.f32 	%f15, %f13, %f14;
	ld.global.u8 	%rs1, [%rd8+20];
	add.s64 	%rd10, %rd6, %rd7;
	st.global.f32 	[%rd10], %f3;
	st.global.f32 	[%rd10+4], %f6;
	st.global.f32 	[%rd10+8], %f9;
	st.global.f32 	[%rd10+12], %f12;
	st.global.f32 	[%rd10+16], %f15;
	st.global.u8 	[%rd10+20], %rs1;
$L__BB0_2:
	ret;

}
	// .globl	_Z19cuda_operator_minusP6cell_tS0_S0_ii
.visible .entry _Z19cuda_operator_minusP6cell_tS0_S0_ii(
	.param .u64 .ptr .align 1 _Z19cuda_operator_minusP6cell_tS0_S0_ii_param_0,
	.param .u64 .ptr .align 1 _Z19cuda_operator_minusP6cell_tS0_S0_ii_param_1,
	.param .u64 .ptr .align 1 _Z19cuda_operator_minusP6cell_tS0_S0_ii_param_2,
	.param .u32 _Z19cuda_operator_minusP6cell_tS0_S0_ii_param_3,
	.param .u32 _Z19cuda_operator_minusP6cell_tS0_S0_ii_param_4
)
{
	.reg .pred 	%p<4>;
	.reg .b16 	%rs<2>;
	.reg .b32 	%r<14>;
	.reg .b32 	%f<16>;
	.reg .b64 	%rd<11>;

	ld.param.u64 	%rd1, [_Z19cuda_operator_minusP6cell_tS0_S0_ii_param_0];
	ld.param.u64 	%rd2, [_Z19cuda_operator_minusP6cell_tS0_S0_ii_param_1];
	ld.param.u64 	%rd3, [_Z19cuda_operator_minusP6cell_tS0_S0_ii_param_2];
	ld.param.u32 	%r3, [_Z19cuda_operator_minusP6cell_tS0_S0_ii_param_3];
	ld.param.u32 	%r4, [_Z19cuda_operator_minusP6cell_tS0_S0_ii_param_4];
	mov.u32 	%r6, %ctaid.x;
	mov.u32 	%r7, %ntid.x;
	mov.u32 	%r8, %tid.x;
	mad.lo.s32 	%r1, %r6, %r7, %r8;
	mov.u32 	%r9, %ctaid.y;
	mov.u32 	%r10, %ntid.y;
	mov.u32 	%r11, %tid.y;
	mad.lo.s32 	%r12, %r9, %r10, %r11;
	setp.ge.s32 	%p1, %r1, %r3;
	setp.ge.s32 	%p2, %r12, %r4;
	or.pred  	%p3, %p1, %p2;
	@%p3 bra 	$L__BB1_2;
	cvta.to.global.u64 	%rd4, %rd2;
	cvta.to.global.u64 	%rd5, %rd3;
	cvta.to.global.u64 	%rd6, %rd1;
	mad.lo.s32 	%r13, %r3, %r12, %r1;
	mul.wide.s32 	%rd7, %r13, 24;
	add.s64 	%rd8, %rd4, %rd7;
	add.s64 	%rd9, %rd5, %rd7;
	ld.global.f32 	%f1, [%rd8];
	ld.global.f32 	%f2, [%rd9];
	sub.f32 	%f3, %f1, %f2;
	ld.global.f32 	%f4, [%rd8+4];
	ld.global.f32 	%f5, [%rd9+4];
	sub.f32 	%f6, %f4, %f5;
	ld.global.f32 	%f7, [%rd8+8];
	ld.global.f32 	%f8, [%rd9+8];
	sub.f32 	%f9, %f7, %f8;
	ld.global.f32 	%f10, [%rd8+12];
	ld.global.f32 	%f11, [%rd9+12];
	sub.f32 	%f12, %f10, %f11;
	ld.global.f32 	%f13, [%rd8+16];
	ld.global.f32 	%f14, [%rd9+16];
	sub.f32 	%f15, %f13, %f14;
	ld.global.u8 	%rs1, [%rd8+20];
	add.s64 	%rd10, %rd6, %rd7;
	st.global.f32 	[%rd10], %f3;
	st.global.f32 	[%rd10+4], %f6;
	st.global.f32 	[%rd10+8], %f9;
	st.global.f32 	[%rd10+12], %f12;
	st.global.f32 	[%rd10+16], %f15;
	st.global.u8 	[%rd10+20], %rs1;
$L__BB1_2:
	ret;

}
	// .globl	_Z19cuda_operator_timesP6cell_tS0_fii
.visible .entry _Z19cuda_operator_timesP6cell_tS0_fii(
	.param .u64 .ptr .align 1 _Z19cuda_operator_timesP6cell_tS0_fii_param_0,
	.param .u64 .ptr .align 1 _Z19cuda_operator_timesP6cell_tS0_fii_param_1,
	.param .f32 _Z19cuda_operator_timesP6cell_tS0_fii_param_2,
	.param .u32 _Z19cuda_operator_timesP6cell_tS0_fii_param_3,
	.param .u32 _Z19cuda_operator_timesP6cell_tS0_fii_param_4
)
{
	.reg .pred 	%p<4>;
	.reg .b16 	%rs<2>;
	.reg .b32 	%r<14>;
	.reg .b32 	%f<12>;
	.reg .b64 	%rd<8>;

	ld.param.u64 	%rd1, [_Z19cuda_operator_timesP6cell_tS0_fii_param_0];
	ld.param.u64 	%rd2, [_Z19cuda_operator_timesP6cell_tS0_fii_param_1];
	ld.param.f32 	%f1, [_Z19cuda_operator_timesP6cell_tS0_fii_param_2];
	ld.param.u32 	%r3, [_Z19cuda_operator_timesP6cell_tS0_fii_param_3];
	ld.param.u32 	%r4, [_Z19cuda_operator_timesP6cell_tS0_fii_param_4];
	mov.u32 	%r6, %ctaid.x;
	mov.u32 	%r7, %ntid.x;
	mov.u32 	%r8, %tid.x;
	mad.lo.s32 	%r1, %r6, %r7, %r8;
	mov.u32 	%r9, %ctaid.y;
	mov.u32 	%r10, %ntid.y;
	mov.u32 	%r11, %tid.y;
	mad.lo.s32 	%r12, %r9, %r10, %r11;
	setp.ge.s32 	%p1, %r1, %r3;
	setp.ge.s32 	%p2, %r12, %r4;
	or.pred  	%p3, %p1, %p2;
	@%p3 bra 	$L__BB2_2;
	cvta.to.global.u64 	%rd3, %rd2;
	cvta.to.global.u64 	%rd4, %rd1;
	mad.lo.s32 	%r13, %r3, %r12, %r1;
	mul.wide.s32 	%rd5, %r13, 24;
	add.s64 	%rd6, %rd3, %rd5;
	ld.global.f32 	%f2, [%rd6];
	mul.f32 	%f3, %f1, %f2;
	ld.global.f32 	%f4, [%rd6+4];
	mul.f32 	%f5, %f1, %f4;
	ld.global.f32 	%f6, [%rd6+8];
	mul.f32 	%f7, %f1, %f6;
	ld.global.f32 	%f8, [%rd6+12];
	mul.f32 	%f9, %f1, %f8;
	ld.global.f32 	%f10, [%rd6+16];
	mul.f32 	%f11, %f1, %f10;
	ld.global.u8 	%rs1, [%rd6+20];
	add.s64 	%rd7, %rd4, %rd5;
	st.global.f32 	[%rd7], %f3;
	st.global.f32 	[%rd7+4], %f5;
	st.global.f32 	[%rd7+8], %f7;
	st.global.f32 	[%rd7+12], %f9;
	st.global.f32 	[%rd7+16], %f11;
	st.global.u8 	[%rd7+20], %rs1;
$L__BB2_2:
	ret;

}
	// .globl	_Z21cuda_operator_dividedP6cell_tS0_fii
.visible .entry _Z21cuda_operator_dividedP6cell_tS0_fii(
	.param .u64 .ptr .align 1 _Z21cuda_operator_dividedP6cell_tS0_fii_param_0,
	.param .u64 .ptr .align 1 _Z21cuda_operator_dividedP6cell_tS0_fii_param_1,
	.param .f32 _Z21cuda_operator_dividedP6cell_tS0_fii_param_2,
	.param .u32 _Z21cuda_operator_dividedP6cell_tS0_fii_param_3,
	.param .u32 _Z21cuda_operator_dividedP6cell_tS0_fii_param_4
)
{
	.reg .pred 	%p<4>;
	.reg .b16 	%rs<2>;
	.reg .b32 	%r<14>;
	.reg .b32 	%f<12>;
	.reg .b64 	%rd<8>;

	ld.param.u64 	%rd1, [_Z21cuda_operator_dividedP6cell_tS0_fii_param_0];
	ld.param.u64 	%rd2, [_Z21cuda_operator_dividedP6cell_tS0_fii_param_1];
	ld.param.f32 	%f1, [_Z21cuda_operator_dividedP6cell_tS0_fii_param_2];
	ld.param.u32 	%r3, [_Z21cuda_operator_dividedP6cell_tS0_fii_param_3];
	ld.param.u32 	%r4, [_Z21cuda_operator_dividedP6cell_tS0_fii_param_4];
	mov.u32 	%r6, %ctaid.x;
	mov.u32 	%r7, %ntid.x;
	mov.u32 	%r8, %tid.x;
	mad.lo.s32 	%r1, %r6, %r7, %r8;
	mov.u32 	%r9, %ctaid.y;
	mov.u32 	%r10, %ntid.y;
	mov.u32 	%r11, %tid.y;
	mad.lo.s32 	%r12, %r9, %r10, %r11;
	setp.ge.s32 	%p1, %r1, %r3;
	setp.ge.s32 	%p2, %r12, %r4;
	or.pred  	%p3, %p1, %p2;
	@%p3 bra 	$L__BB3_2;
	cvta.to.global.u64 	%rd3, %rd2;
	cvta.to.global.u64 	%rd4, %rd1;
	mad.lo.s32 	%r13, %r3, %r12, %r1;
	mul.wide.s32 	%rd5, %r13, 24;
	add.s64 	%rd6, %rd3, %rd5;
	ld.global.f32 	%f2, [%rd6];
	div.rn.f32 	%f3, %f2, %f1;
	ld.global.f32 	%f4, [%rd6+4];
	div.rn.f32 	%f5, %f4, %f1;
	ld.global.f32 	%f6, [%rd6+8];
	div.rn.f32 	%f7, %f6, %f1;
	ld.global.f32 	%f8, [%rd6+12];
	div.rn.f32 	%f9, %f8, %f1;
	ld.global.f32 	%f10, [%rd6+16];
	div.rn.f32 	%f11, %f10, %f1;
	ld.global.u8 	%rs1, [%rd6+20];
	add.s64 	%rd7, %rd4, %rd5;
	st.global.f32 	[%rd7], %f3;
	st.global.f32 	[%rd7+4], %f5;
	st.global.f32 	[%rd7+8], %f7;
	st.global.f32 	[%rd7+12], %f9;
	st.global.f32 	[%rd7+16], %f11;
	st.global.u8 	[%rd7+20], %rs1;
$L__BB3_2:
	ret;

}


// ===== COMPILED SASS (sm_100) =====

	.target	sm_100

	.elftype	@"ET_EXEC"


//--------------------- .note.nv.tkinfo           --------------------------
	.section	.note.nv.tkinfo,"",@"SHT_NOTE"
	.sectionflags	@"SHF_NOTE_NV_TKINFO"
	.tkinfo
        /*0018*/ 	.word	0x00000002
        /*0030*/ 	.string	""
        /*0030*/ 	.string	"ptxas"
        /*0030*/ 	.string	"Cuda compilation tools, release 13.0, V13.0.88"
        /*0030*/ 	.string	"Build cuda_13.0.r13.0/compiler.36424714_0"
        /*0030*/ 	.string	"-arch sm_100 -m 64 "



//--------------------- .note.nv.cuinfo           --------------------------
	.section	.note.nv.cuinfo,"",@"SHT_NOTE"
	.sectionflags	@"SHF_NOTE_NV_CUINFO"
        /*0018*/ 	.short	0x0002
        /*001a*/ 	.short	0x0064
        /*001c*/ 	.short	0x0082
	.zero		2


//--------------------- .nv.info                  --------------------------
	.section	.nv.info,"",@"SHT_CUDA_INFO"
	.align	4


	//----- nvinfo : EIATTR_REGCOUNT
	.align		4
        /*0000*/ 	.byte	0x04, 0x2f
        /*0002*/ 	.short	(.L_1 - .L_0)
	.align		4
.L_0:
        /*0004*/ 	.word	index@(_Z18cuda_operator_plusP6cell_tS0_S0_ii)
        /*0008*/ 	.word	0x00000018


	//----- nvinfo : EIATTR_FRAME_SIZE
	.align		4
.L_1:
        /*000c*/ 	.byte	0x04, 0x11
        /*000e*/ 	.short	(.L_3 - .L_2)
	.align		4
.L_2:
        /*0010*/ 	.word	index@(_Z18cuda_operator_plusP6cell_tS0_S0_ii)
        /*0014*/ 	.word	0x00000000


	//----- nvinfo : EIATTR_REGCOUNT
	.align		4
.L_3:
        /*0018*/ 	.byte	0x04, 0x2f
        /*001a*/ 	.short	(.L_5 - .L_4)
	.align		4
.L_4:
        /*001c*/ 	.word	index@(_Z19cuda_operator_minusP6cell_tS0_S0_ii)
        /*0020*/ 	.word	0x00000018


	//----- nvinfo : EIATTR_FRAME_SIZE
	.align		4
.L_5:
        /*0024*/ 	.byte	0x04, 0x11
        /*0026*/ 	.short	(.L_7 - .L_6)
	.align		4
.L_6:
        /*0028*/ 	.word	index@(_Z19cuda_operator_minusP6cell_tS0_S0_ii)
        /*002c*/ 	.word	0x00000000


	//----- nvinfo : EIATTR_REGCOUNT
	.align		4
.L_7:
        /*0030*/ 	.byte	0x04, 0x2f
        /*0032*/ 	.short	(.L_9 - .L_8)
	.align		4
.L_8:
        /*0034*/ 	.word	index@(_Z19cuda_operator_timesP6cell_tS0_fii)
        /*0038*/ 	.word	0x00000014


	//----- nvinfo : EIATTR_FRAME_SIZE
	.align		4
.L_9:
        /*003c*/ 	.byte	0x04, 0x11
        /*003e*/ 	.short	(.L_11 - .L_10)
	.align		4
.L_10:
        /*0040*/ 	.word	index@(_Z19cuda_operator_timesP6cell_tS0_fii)
        /*0044*/ 	.word	0x00000000


	//----- nvinfo : EIATTR_REGCOUNT
	.align		4
.L_11:
        /*0048*/ 	.byte	0x04, 0x2f
        /*004a*/ 	.short	(.L_13 - .L_12)
	.align		4
.L_12:
        /*004c*/ 	.word	index@(_Z21cuda_operator_dividedP6cell_tS0_fii)
        /*0050*/ 	.word	0x00000015


	//----- nvinfo : EIATTR_FRAME_SIZE
	.align		4
.L_13:
        /*0054*/ 	.byte	0x04, 0x11
        /*0056*/ 	.short	(.L_15 - .L_14)
	.align		4
.L_14:
        /*0058*/ 	.word	index@($__internal_0_$__cuda_sm3x_div_rn_noftz_f32_slowpath)
        /*005c*/ 	.word	0x00000000


	//----- nvinfo : EIATTR_FRAME_SIZE
	.align		4
.L_15:
        /*0060*/ 	.byte	0x04, 0x11
        /*0062*/ 	.short	(.L_17 - .L_16)
	.align		4
.L_16:
        /*0064*/ 	.word	index@(_Z21cuda_operator_dividedP6cell_tS0_fii)
        /*0068*/ 	.word	0x00000000


	//----- nvinfo : EIATTR_MIN_STACK_SIZE
	.align		4
.L_17:
        /*006c*/ 	.byte	0x04, 0x12
        /*006e*/ 	.short	(.L_19 - .L_18)
	.align		4
.L_18:
        /*0070*/ 	.word	index@(_Z21cuda_operator_dividedP6cell_tS0_fii)
        /*0074*/ 	.word	0x00000000


	//----- nvinfo : EIATTR_MIN_STACK_SIZE
	.align		4
.L_19:
        /*0078*/ 	.byte	0x04, 0x12
        /*007a*/ 	.short	(.L_21 - .L_20)
	.align		4
.L_20:
        /*007c*/ 	.word	index@(_Z19cuda_operator_timesP6cell_tS0_fii)
        /*0080*/ 	.word	0x00000000


	//----- nvinfo : EIATTR_MIN_STACK_SIZE
	.align		4
.L_21:
        /*0084*/ 	.byte	0x04, 0x12
        /*0086*/ 	.short	(.L_23 - .L_22)
	.align		4
.L_22:
        /*0088*/ 	.word	index@(_Z19cuda_operator_minusP6cell_tS0_S0_ii)
        /*008c*/ 	.word	0x00000000


	//----- nvinfo : EIATTR_MIN_STACK_SIZE
	.align		4
.L_23:
        /*0090*/ 	.byte	0x04, 0x12
        /*0092*/ 	.short	(.L_25 - .L_24)
	.align		4
.L_24:
        /*0094*/ 	.word	index@(_Z18cuda_operator_plusP6cell_tS0_S0_ii)
        /*0098*/ 	.word	0x00000000
.L_25:


//--------------------- .nv.compat                --------------------------
	.section	.nv.compat,"",@"SHT_CUDA_COMPAT_INFO"
	.align	4
        /*0000*/ 	.byte	0x02, 0x09, 0x00, 0x00, 0x02, 0x02, 0x01, 0x00, 0x02, 0x05, 0x05, 0x00, 0x03, 0x07, 0x01, 0x01
        /*0010*/ 	.byte	0x02, 0x03, 0x00, 0x00, 0x02, 0x06, 0x01, 0x00, 0x04, 0x0b, 0x08, 0x00, 0x01, 0x00, 0x00, 0x00
        /*0020*/ 	.byte	0x00, 0x00, 0x00, 0x00


//--------------------- .nv.info._Z21cuda_operator_dividedP6cell_tS0_fii --------------------------
	.section	.nv.info._Z21cuda_operator_dividedP6cell_tS0_fii,"",@"SHT_CUDA_INFO"
	.sectionflags	@""
	.align	4


	//----- nvinfo : EIATTR_CUDA_API_VERSION
	.align		4
        /*0000*/ 	.byte	0x04, 0x37
        /*0002*/ 	.short	(.L_27 - .L_26)
.L_26:
        /*0004*/ 	.word	0x00000082


	//----- nvinfo : EIATTR_KPARAM_INFO
	.align		4
.L_27:
        /*0008*/ 	.byte	0x04, 0x17
        /*000a*/ 	.short	(.L_29 - .L_28)
.L_28:
        /*000c*/ 	.word	0x00000000
        /*0010*/ 	.short	0x0004
        /*0012*/ 	.short	0x0018
        /*0014*/ 	.byte	0x00, 0xf0, 0x11, 0x00


	//----- nvinfo : EIATTR_KPARAM_INFO
	.align		4
.L_29:
        /*0018*/ 	.byte	0x04, 0x17
        /*001a*/ 	.short	(.L_31 - .L_30)
.L_30:
        /*001c*/ 	.word	0x00000000
        /*0020*/ 	.short	0x0003
        /*0022*/ 	.short	0x0014
        /*0024*/ 	.byte	0x00, 0xf0, 0x11, 0x00


	//----- nvinfo : EIATTR_KPARAM_INFO
	.align		4
.L_31:
        /*0028*/ 	.byte	0x04, 0x17
        /*002a*/ 	.short	(.L_33 - .L_32)
.L_32:
        /*002c*/ 	.word	0x00000000
        /*0030*/ 	.short	0x0002
        /*0032*/ 	.short	0x0010
        /*0034*/ 	.byte	0x00, 0xf0, 0x11, 0x00


	//----- nvinfo : EIATTR_KPARAM_INFO
	.align		4
.L_33:
        /*0038*/ 	.byte	0x04, 0x17
        /*003a*/ 	.short	(.L_35 - .L_34)
.L_34:
        /*003c*/ 	.word	0x00000000
        /*0040*/ 	.short	0x0001
        /*0042*/ 	.short	0x0008
        /*0044*/ 	.byte	0x00, 0xf5, 0x21, 0x00


	//----- nvinfo : EIATTR_KPARAM_INFO
	.align		4
.L_35:
        /*0048*/ 	.byte	0x04, 0x17
        /*004a*/ 	.short	(.L_37 - .L_36)
.L_36:
        /*004c*/ 	.word	0x00000000
        /*0050*/ 	.short	0x0000
        /*0052*/ 	.short	0x0000
        /*0054*/ 	.byte	0x00, 0xf5, 0x21, 0x00


	//----- nvinfo : EIATTR_SPARSE_MMA_MASK
	.align		4
.L_37:
        /*0058*/ 	.byte	0x03, 0x50
        /*005a*/ 	.short	0x0000


	//----- nvinfo : EIATTR_MAXREG_COUNT
	.align		4
        /*005c*/ 	.byte	0x03, 0x1b
        /*005e*/ 	.short	0x00ff


	//----- nvinfo : EIATTR_MERCURY_ISA_VERSION
	.align		4
        /*0060*/ 	.byte	0x03, 0x5f
        /*0062*/ 	.short	0x0101


	//----- nvinfo : EIATTR_VRC_CTA_INIT_COUNT
	.align		4
        /*0064*/ 	.byte	0x02, 0x4a
	.zero		1
	.zero		1


	//----- nvinfo : EIATTR_EXIT_INSTR_OFFSETS
	.align		4
        /*0068*/ 	.byte	0x04, 0x1c
        /*006a*/ 	.short	(.L_39 - .L_38)


	//   ....[0]....
.L_38:
        /*006c*/ 	.word	0x000000d0


	//   ....[1]....
        /*0070*/ 	.word	0x000006b0


	//----- nvinfo : EIATTR_CRS_STACK_SIZE
	.align		4
.L_39:
        /*0074*/ 	.byte	0x04, 0x1e
        /*0076*/ 	.short	(.L_41 - .L_40)
.L_40:
        /*0078*/ 	.word	0x00000000


	//----- nvinfo : EIATTR_CBANK_PARAM_SIZE
	.align		4
.L_41:
        /*007c*/ 	.byte	0x03, 0x19
        /*007e*/ 	.short	0x001c


	//----- nvinfo : EIATTR_PARAM_CBANK
	.align		4
        /*0080*/ 	.byte	0x04, 0x0a
        /*0082*/ 	.short	(.L_43 - .L_42)
	.align		4
.L_42:
        /*0084*/ 	.word	index@(.nv.constant0._Z21cuda_operator_dividedP6cell_tS0_fii)
        /*0088*/ 	.short	0x0380
        /*008a*/ 	.short	0x001c


	//----- nvinfo : EIATTR_SW_WAR
	.align		4
.L_43:
        /*008c*/ 	.byte	0x04, 0x36
        /*008e*/ 	.short	(.L_45 - .L_44)
.L_44:
        /*0090*/ 	.word	0x00000008
.L_45:


//--------------------- .nv.info._Z19cuda_operator_timesP6cell_tS0_fii --------------------------
	.section	.nv.info._Z19cuda_operator_timesP6cell_tS0_fii,"",@"SHT_CUDA_INFO"
	.sectionflags	@""
	.align	4


	//----- nvinfo : EIATTR_CUDA_API_VERSION
	.align		4
        /*0000*/ 	.byte	0x04, 0x37
        /*0002*/ 	.short	(.L_47 - .L_46)
.L_46:
        /*0004*/ 	.word	0x00000082


	//----- nvinfo : EIATTR_KPARAM_INFO
	.align		4
.L_47:
        /*0008*/ 	.byte	0x04, 0x17
        /*000a*/ 	.short	(.L_49 - .L_48)
.L_48:
        /*000c*/ 	.word	0x00000000
        /*0010*/ 	.short	0x0004
        /*0012*/ 	.short	0x0018
        /*0014*/ 	.byte	0x00, 0xf0, 0x11, 0x00


	//----- nvinfo : EIATTR_KPARAM_INFO
	.align		4
.L_49:
        /*0018*/ 	.byte	0x04, 0x17
        /*001a*/ 	.short	(.L_51 - .L_50)
.L_50:
        /*001c*/ 	.word	0x00000000
        /*0020*/ 	.short	0x0003
        /*0022*/ 	.short	0x0014
        /*0024*/ 	.byte	0x00, 0xf0, 0x11, 0x00


	//----- nvinfo : EIATTR_KPARAM_INFO
	.align		4
.L_51:
        /*0028*/ 	.byte	0x04, 0x17
        /*002a*/ 	.short	(.L_53 - .L_52)
.L_52:
        /*002c*/ 	.word	0x00000000
        /*0030*/ 	.short	0x0002
        /*0032*/ 	.short	0x0010
        /*0034*/ 	.byte	0x00, 0xf0, 0x11, 0x00


	//----- nvinfo : EIATTR_KPARAM_INFO
	.align		4
.L_53:
        /*0038*/ 	.byte	0x04, 0x17
        /*003a*/ 	.short	(.L_55 - .L_54)
.L_54:
        /*003c*/ 	.word	0x00000000
        /*0040*/ 	.short	0x0001
        /*0042*/ 	.short	0x0008
        /*0044*/ 	.byte	0x00, 0xf5, 0x21, 0x00


	//----- nvinfo : EIATTR_KPARAM_INFO
	.align		4
.L_55:
        /*0048*/ 	.byte	0x04, 0x17
        /*004a*/ 	.short	(.L_57 - .L_56)
.L_56:
        /*004c*/ 	.word	0x00000000
        /*0050*/ 	.short	0x0000
        /*0052*/ 	.short	0x0000
        /*0054*/ 	.byte	0x00, 0xf5, 0x21, 0x00


	//----- nvinfo : EIATTR_SPARSE_MMA_MASK
	.align		4
.L_57:
        /*0058*/ 	.byte	0x03, 0x50
        /*005a*/ 	.short	0x0000


	//----- nvinfo : EIATTR_MAXREG_COUNT
	.align		4
        /*005c*/ 	.byte	0x03, 0x1b
        /*005e*/ 	.short	0x00ff


	//----- nvinfo : EIATTR_MERCURY_ISA_VERSION
	.align		4
        /*0060*/ 	.byte	0x03, 0x5f
        /*0062*/ 	.short	0x0101


	//----- nvinfo : EIATTR_VRC_CTA_INIT_COUNT
	.align		4
        /*0064*/ 	.byte	0x02, 0x4a
	.zero		1
	.zero		1


	//----- nvinfo : EIATTR_EXIT_INSTR_OFFSETS
	.align		4
        /*0068*/ 	.byte	0x04, 0x1c
        /*006a*/ 	.short	(.L_59 - .L_58)


	//   ....[0]....
.L_58:
        /*006c*/ 	.word	0x000000d0


	//   ....[1]....
        /*0070*/ 	.word	0x00000260


	//----- nvinfo : EIATTR_CBANK_PARAM_SIZE
	.align		4
.L_59:
        /*0074*/ 	.byte	0x03, 0x19
        /*0076*/ 	.short	0x001c


	//----- nvinfo : EIATTR_PARAM_CBANK
	.align		4
        /*0078*/ 	.byte	0x04, 0x0a
        /*007a*/ 	.short	(.L_61 - .L_60)
	.align		4
.L_60:
        /*007c*/ 	.word	index@(.nv.constant0._Z19cuda_operator_timesP6cell_tS0_fii)
        /*0080*/ 	.short	0x0380
        /*0082*/ 	.short	0x001c


	//----- nvinfo : EIATTR_SW_WAR
	.align		4
.L_61:
        /*0084*/ 	.byte	0x04, 0x36
        /*0086*/ 	.short	(.L_63 - .L_62)
.L_62:
        /*0088*/ 	.word	0x00000008
.L_63:


//--------------------- .nv.info._Z19cuda_operator_minusP6cell_tS0_S0_ii --------------------------
	.section	.nv.info._Z19cuda_operator_minusP6cell_tS0_S0_ii,"",@"SHT_CUDA_INFO"
	.sectionflags	@""
	.align	4


	//----- nvinfo : EIATTR_CUDA_API_VERSION
	.align		4
        /*0000*/ 	.byte	0x04, 0x37
        /*0002*/ 	.short	(.L_65 - .L_64)
.L_64:
        /*0004*/ 	.word	0x00000082


	//----- nvinfo : EIATTR_KPARAM_INFO
	.align		4
.L_65:
        /*0008*/ 	.byte	0x04, 0x17
        /*000a*/ 	.short	(.L_67 - .L_66)
.L_66:
        /*000c*/ 	.word	0x00000000
        /*0010*/ 	.short	0x0004
        /*0012*/ 	.short	0x001c
        /*0014*/ 	.byte	0x00, 0xf0, 0x11, 0x00


	//----- nvinfo : EIATTR_KPARAM_INFO
	.align		4
.L_67:
        /*0018*/ 	.byte	0x04, 0x17
        /*001a*/ 	.short	(.L_69 - .L_68)
.L_68:
        /*001c*/ 	.word	0x00000000
        /*0020*/ 	.short	0x0003
        /*0022*/ 	.short	0x0018
        /*0024*/ 	.byte	0x00, 0xf0, 0x11, 0x00


	//----- nvinfo : EIATTR_KPARAM_INFO
	.align		4
.L_69:
        /*0028*/ 	.byte	0x04, 0x17
        /*002a*/ 	.short	(.L_71 - .L_70)
.L_70:
        /*002c*/ 	.word	0x00000000
        /*0030*/ 	.short	0x0002
        /*0032*/ 	.short	0x0010
        /*0034*/ 	.byte	0x00, 0xf5, 0x21, 0x00


	//----- nvinfo : EIATTR_KPARAM_INFO
	.align		4
.L_71:
        /*0038*/ 	.byte	0x04, 0x17
        /*003a*/ 	.short	(.L_73 - .L_72)
.L_72:
        /*003c*/ 	.word	0x00000000
        /*0040*/ 	.short	0x0001
        /*0042*/ 	.short	0x0008
        /*0044*/ 	.byte	0x00, 0xf5, 0x21, 0x00


	//----- nvinfo : EIATTR_KPARAM_INFO
	.align		4
.L_73:
        /*0048*/ 	.byte	0x04, 0x17
        /*004a*/ 	.short	(.L_75 - .L_74)
.L_74:
        /*004c*/ 	.word	0x00000000
        /*0050*/ 	.short	0x0000
        /*0052*/ 	.short	0x0000
        /*0054*/ 	.byte	0x00, 0xf5, 0x21, 0x00


	//----- nvinfo : EIATTR_SPARSE_MMA_MASK
	.align		4
.L_75:
        /*0058*/ 	.byte	0x03, 0x50
        /*005a*/ 	.short	0x0000


	//----- nvinfo : EIATTR_MAXREG_COUNT
	.align		4
        /*005c*/ 	.byte	0x03, 0x1b
        /*005e*/ 	.short	0x00ff


	//----- nvinfo : EIATTR_MERCURY_ISA_VERSION
	.align		4
        /*0060*/ 	.byte	0x03, 0x5f
        /*0062*/ 	.short	0x0101


	//----- nvinfo : EIATTR_VRC_CTA_INIT_COUNT
	.align		4
        /*0064*/ 	.byte	0x02, 0x4a
	.zero		1
	.zero		1


	//----- nvinfo : EIATTR_EXIT_INSTR_OFFSETS
	.align		4
        /*0068*/ 	.byte	0x04, 0x1c
        /*006a*/ 	.short	(.L_77 - .L_76)


	//   ....[0]....
.L_76:
        /*006c*/ 	.word	0x000000c0


	//   ....[1]....
        /*0070*/ 	.word	0x000002b0


	//----- nvinfo : EIATTR_CBANK_PARAM_SIZE
	.align		4
.L_77:
        /*0074*/ 	.byte	0x03, 0x19
        /*0076*/ 	.short	0x0020


	//----- nvinfo : EIATTR_PARAM_CBANK
	.align		4
        /*0078*/ 	.byte	0x04, 0x0a
        /*007a*/ 	.short	(.L_79 - .L_78)
	.align		4
.L_78:
        /*007c*/ 	.word	index@(.nv.constant0._Z19cuda_operator_minusP6cell_tS0_S0_ii)
        /*0080*/ 	.short	0x0380
        /*0082*/ 	.short	0x0020


	//----- nvinfo : EIATTR_SW_WAR
	.align		4
.L_79:
        /*0084*/ 	.byte	0x04, 0x36
        /*0086*/ 	.short	(.L_81 - .L_80)
.L_80:
        /*0088*/ 	.word	0x00000008
.L_81:


//--------------------- .nv.info._Z18cuda_operator_plusP6cell_tS0_S0_ii --------------------------
	.section	.nv.info._Z18cuda_operator_plusP6cell_tS0_S0_ii,"",@"SHT_CUDA_INFO"
	.sectionflags	@""
	.align	4


	//----- nvinfo : EIATTR_CUDA_API_VERSION
	.align		4
        /*0000*/ 	.byte	0x04, 0x37
        /*0002*/ 	.short	(.L_83 - .L_82)
.L_82:
        /*0004*/ 	.word	0x00000082


	//----- nvinfo : EIATTR_KPARAM_INFO
	.align		4
.L_83:
        /*0008*/ 	.byte	0x04, 0x17
        /*000a*/ 	.short	(.L_85 - .L_84)
.L_84:
        /*000c*/ 	.word	0x00000000
        /*0010*/ 	.short	0x0004
        /*0012*/ 	.short	0x001c
        /*0014*/ 	.byte	0x00, 0xf0, 0x11, 0x00


	//----- nvinfo : EIATTR_KPARAM_INFO
	.align		4
.L_85:
        /*0018*/ 	.byte	0x04, 0x17
        /*001a*/ 	.short	(.L_87 - .L_86)
.L_86:
        /*001c*/ 	.word	0x00000000
        /*0020*/ 	.short	0x0003
        /*0022*/ 	.short	0x0018
        /*0024*/ 	.byte	0x00, 0xf0, 0x11, 0x00


	//----- nvinfo : EIATTR_KPARAM_INFO
	.align		4
.L_87:
        /*0028*/ 	.byte	0x04, 0x17
        /*002a*/ 	.short	(.L_89 - .L_88)
.L_88:
        /*002c*/ 	.word	0x00000000
        /*0030*/ 	.short	0x0002
        /*0032*/ 	.short	0x0010
        /*0034*/ 	.byte	0x00, 0xf5, 0x21, 0x00


	//----- nvinfo : EIATTR_KPARAM_INFO
	.align		4
.L_89:
        /*0038*/ 	.byte	0x04, 0x17
        /*003a*/ 	.short	(.L_91 - .L_90)
.L_90:
        /*003c*/ 	.word	0x00000000
        /*0040*/ 	.short	0x0001
        /*0042*/ 	.short	0x0008
        /*0044*/ 	.byte	0x00, 0xf5, 0x21, 0x00


	//----- nvinfo : EIATTR_KPARAM_INFO
	.align		4
.L_91:
        /*0048*/ 	.byte	0x04, 0x17
        /*004a*/ 	.short	(.L_93 - .L_92)
.L_92:
        /*004c*/ 	.word	0x00000000
        /*0050*/ 	.short	0x0000
        /*0052*/ 	.short	0x0000
        /*0054*/ 	.byte	0x00, 0xf5, 0x21, 0x00


	//----- nvinfo : EIATTR_SPARSE_MMA_MASK
	.align		4
.L_93:
        /*0058*/ 	.byte	0x03, 0x50
        /*005a*/ 	.short	0x0000


	//----- nvinfo : EIATTR_MAXREG_COUNT
	.align		4
        /*005c*/ 	.byte	0x03, 0x1b
        /*005e*/ 	.short	0x00ff


	//----- nvinfo : EIATTR_MERCURY_ISA_VERSION
	.align		4
        /*0060*/ 	.byte	0x03, 0x5f
        /*0062*/ 	.short	0x0101


	//----- nvinfo : EIATTR_VRC_CTA_INIT_COUNT
	.align		4
        /*0064*/ 	.byte	0x02, 0x4a
	.zero		1
	.zero		1


	//----- nvinfo : EIATTR_EXIT_INSTR_OFFSETS
	.align		4
        /*0068*/ 	.byte	0x04, 0x1c
        /*006a*/ 	.short	(.L_95 - .L_94)


	//   ....[0]....
.L_94:
        /*006c*/ 	.word	0x000000c0


	//   ....[1]....
        /*0070*/ 	.word	0x000002b0


	//----- nvinfo : EIATTR_CBANK_PARAM_SIZE
	.align		4
.L_95:
        /*0074*/ 	.byte	0x03, 0x19
        /*0076*/ 	.short	0x0020


	//----- nvinfo : EIATTR_PARAM_CBANK
	.align		4
        /*0078*/ 	.byte	0x04, 0x0a
        /*007a*/ 	.short	(.L_97 - .L_96)
	.align		4
.L_96:
        /*007c*/ 	.word	index@(.nv.constant0._Z18cuda_operator_plusP6cell_tS0_S0_ii)
        /*0080*/ 	.short	0x0380
        /*0082*/ 	.short	0x0020


	//----- nvinfo : EIATTR_SW_WAR
	.align		4
.L_97:
        /*0084*/ 	.byte	0x04, 0x36
        /*0086*/ 	.short	(.L_99 - .L_98)
.L_98:
        /*0088*/ 	.word	0x00000008
.L_99:


//--------------------- .nv.callgraph             --------------------------
	.section	.nv.callgraph,"",@"SHT_CUDA_CALLGRAPH"
	.align	4
	.sectionentsize	8
	.align		4
        /*0000*/ 	.word	0x00000000
	.align		4
        /*0004*/ 	.word	0xffffffff
	.align		4
        /*0008*/ 	.word	0x00000000
	.align		4
        /*000c*/ 	.word	0xfffffffe
	.align		4
        /*0010*/ 	.word	0x00000000
	.align		4
        /*0014*/ 	.word	0xfffffffd
	.align		4
        /*0018*/ 	.word	0x00000000
	.align		4
        /*001c*/ 	.word	0xfffffffc


//--------------------- .text._Z21cuda_operator_dividedP6cell_tS0_fii --------------------------
	.section	.text._Z21cuda_operator_dividedP6cell_tS0_fii,"ax",@progbits
	.align	128
        .global         _Z21cuda_operator_dividedP6cell_tS0_fii
        .type           _Z21cuda_operator_dividedP6cell_tS0_fii,@function
        .size           _Z21cuda_operator_dividedP6cell_tS0_fii,(.L_x_25 - _Z21cuda_operator_dividedP6cell_tS0_fii)
        .other          _Z21cuda_operator_dividedP6cell_tS0_fii,@"STO_CUDA_ENTRY STV_DEFAULT"
_Z21cuda_operator_dividedP6cell_tS0_fii:
.text._Z21cuda_operator_dividedP6cell_tS0_fii:
[----:B------:R-:W-:Y:S01]  /*0000*/  LDC R1, c[0x0][0x37c] ;  /* 0x0000df00ff017b82 */ /* 0x000fe20000000800 */
[----:B------:R-:W0:Y:S07]  /*0010*/  S2R R5, SR_TID.Y ;  /* 0x0000000000057919 */ /* 0x000e2e0000002200 */
[----:B------:R-:W1:Y:S01]  /*0020*/  LDC R3, c[0x0][0x360] ;  /* 0x0000d800ff037b82 */ /* 0x000e620000000800 */
[----:B------:R-:W2:Y:S01]  /*0030*/  LDCU UR6, c[0x0][0x398] ;  /* 0x00007300ff0677ac */ /* 0x000ea20008000800 */
[----:B------:R-:W1:Y:S01]  /*0040*/  S2R R2, SR_TID.X ;  /* 0x0000000000027919 */ /* 0x000e620000002100 */
[----:B------:R-:W3:Y:S05]  /*0050*/  LDCU UR7, c[0x0][0x394] ;  /* 0x00007280ff0777ac */ /* 0x000eea0008000800 */
[----:B------:R-:W0:Y:S08]  /*0060*/  S2UR UR5, SR_CTAID.Y ;  /* 0x00000000000579c3 */ /* 0x000e300000002600 */
[----:B------:R-:W0:Y:S08]  /*0070*/  LDC R0, c[0x0][0x364] ;  /* 0x0000d900ff007b82 */ /* 0x000e300000000800 */
[----:B------:R-:W1:Y:S01]  /*0080*/  S2UR UR4, SR_CTAID.X ;  /* 0x00000000000479c3 */ /* 0x000e620000002500 */
[----:B0-----:R-:W-:-:S05]  /*0090*/  IMAD R0, R0, UR5, R5 ;  /* 0x0000000500007c24 */ /* 0x001fca000f8e0205 */
[----:B--2---:R-:W-:Y:S01]  /*00a0*/  ISETP.GE.AND P0, PT, R0, UR6, PT ;  /* 0x0000000600007c0c */ /* 0x004fe2000bf06270 */
[----:B-1----:R-:W-:-:S05]  /*00b0*/  IMAD R3, R3, UR4, R2 ;  /* 0x0000000403037c24 */ /* 0x002fca000f8e0202 */
[----:B---3--:R-:W-:-:S13]  /*00c0*/  ISETP.GE.OR P0, PT, R3, UR7, P0 ;  /* 0x0000000703007c0c */ /* 0x008fda0008706670 */
[----:B------:R-:W-:Y:S05]  /*00d0*/  @P0 EXIT ;  /* 0x000000000000094d */ /* 0x000fea0003800000 */
[----:B------:R-:W0:Y:S01]  /*00e0*/  LDC.64 R4, c[0x0][0x388] ;  /* 0x0000e200ff047b82 */ /* 0x000e220000000a00 */
[----:B------:R-:W1:Y:S01]  /*00f0*/  LDCU.64 UR4, c[0x0][0x358] ;  /* 0x00006b00ff0477ac */ /* 0x000e620008000a00 */
[----:B------:R-:W-:-:S06]  /*0100*/  IMAD R3, R0, UR7, R3 ;  /* 0x0000000700037c24 */ /* 0x000fcc000f8e0203 */
[----:B------:R-:W2:Y:S01]  /*0110*/  LDC R9, c[0x0][0x390] ;  /* 0x0000e400ff097b82 */ /* 0x000ea20000000800 */
[----:B0-----:R-:W-:-:S05]  /*0120*/  IMAD.WIDE R4, R3, 0x18, R4 ;  /* 0x0000001803047825 */ /* 0x001fca00078e0204 */
[----:B-1----:R-:W3:Y:S02]  /*0130*/  LDG.E R2, desc[UR4][R4.64] ;  /* 0x0000000404027981 */ /* 0x002ee4000c1e1900 */
[----:B------:R-:W0:Y:S01]  /*0140*/  LDC R0, c[0x0][0x390] ;  /* 0x0000e400ff007b82 */ /* 0x000e220000000800 */
[----:B------:R-:W-:Y:S01]  /*0150*/  BSSY.RECONVERGENT B0, `(.L_x_0) ;  /* 0x000000c000007945 */ /* 0x000fe20003800200 */
[----:B--2---:R-:W1:Y:S02]  /*0160*/  MUFU.RCP R6, R9 ;  /* 0x0000000900067308 */ /* 0x004e640000001000 */
[----:B-1----:R-:W-:-:S04]  /*0170*/  FFMA R7, R6, -R9, 1 ;  /* 0x3f80000006077423 */ /* 0x002fc80000000809 */
[----:B------:R-:W-:Y:S02]  /*0180*/  FFMA R7, R6, R7, R6 ;  /* 0x0000000706077223 */ /* 0x000fe40000000006 */
[----:B---3--:R-:W1:Y:S02]  /*0190*/  FCHK P0, R2, R9 ;  /* 0x0000000902007302 */ /* 0x008e640000000000 */
[----:B------:R-:W-:-:S04]  /*01a0*/  FFMA R6, R2, R7, RZ ;  /* 0x0000000702067223 */ /* 0x000fc800000000ff */
[----:B------:R-:W-:-:S04]  /*01b0*/  FFMA R8, R6, -R9, R2 ;  /* 0x8000000906087223 */ /* 0x000fc80000000002 */
[----:B------:R-:W-:Y:S01]  /*01c0*/  FFMA R6, R7, R8, R6 ;  /* 0x0000000807067223 */ /* 0x000fe20000000006 */
[----:B01----:R-:W-:Y:S06]  /*01d0*/  @!P0 BRA `(.L_x_1) ;  /* 0x00000000000c8947 */ /* 0x003fec0003800000 */
[----:B------:R-:W-:-:S07]  /*01e0*/  MOV R10, 0x200 ;  /* 0x00000200000a7802 */ /* 0x000fce0000000f00 */
[----:B------:R-:W-:Y:S05]  /*01f0*/  CALL.REL.NOINC `($__internal_0_$__cuda_sm3x_div_rn_noftz_f32_slowpath) ;  /* 0x0000000400307944 */ /* 0x000fea0003c00000 */
[----:B------:R-:W-:-:S07]  /*0200*/  IMAD.MOV.U32 R6, RZ, RZ, R2 ;  /* 0x000000ffff067224 */ /* 0x000fce00078e0002 */
.L_x_1:
[----:B------:R-:W-:Y:S05]  /*0210*/  BSYNC.RECONVERGENT B0 ;  /* 0x0000000000007941 */ /* 0x000fea0003800200 */
.L_x_0:
[----:B------:R-:W2:Y:S01]  /*0220*/  LDG.E R9, desc[UR4][R4.64+0x4] ;  /* 0x0000040404097981 */ /* 0x000ea2000c1e1900 */
[----:B------:R-:W0:Y:S01]  /*0230*/  LDC R10, c[0x0][0x390] ;  /* 0x0000e400ff0a7b82 */ /* 0x000e220000000800 */
[----:B------:R-:W-:Y:S01]  /*0240*/  BSSY.RECONVERGENT B0, `(.L_x_2) ;  /* 0x000000d000007945 */ /* 0x000fe20003800200 */
[----:B0-----:R-:W0:Y:S02]  /*0250*/  MUFU.RCP R7, R10 ;  /* 0x0000000a00077308 */ /* 0x001e240000001000 */
[----:B0-----:R-:W-:-:S04]  /*0260*/  FFMA R2, R7, -R10, 1 ;  /* 0x3f80000007027423 */ /* 0x001fc8000000080a */
[----:B------:R-:W-:Y:S02]  /*0270*/  FFMA R2, R7, R2, R7 ;  /* 0x0000000207027223 */ /* 0x000fe40000000007 */
[----:B--2---:R-:W0:Y:S02]  /*0280*/  FCHK P0, R9, R10 ;  /* 0x0000000a09007302 */ /* 0x004e240000000000 */
[----:B------:R-:W-:-:S04]  /*0290*/  FFMA R8, R2, R9, RZ ;  /* 0x0000000902087223 */ /* 0x000fc800000000ff */
[----:B------:R-:W-:-:S04]  /*02a0*/  FFMA R7, R8, -R10, R9 ;  /* 0x8000000a08077223 */ /* 0x000fc80000000009 */
[----:B------:R-:W-:Y:S01]  /*02b0*/  FFMA R7, R2, R7, R8 ;  /* 0x0000000702077223 */ /* 0x000fe20000000008 */
[----:B0-----:R-:W-:Y:S06]  /*02c0*/  @!P0 BRA `(.L_x_3) ;  /* 0x0000000000108947 */ /* 0x001fec0003800000 */
[----:B------:R-:W-:Y:S01]  /*02d0*/  IMAD.MOV.U32 R2, RZ, RZ, R9 ;  /* 0x000000ffff027224 */ /* 0x000fe200078e0009 */
[----:B------:R-:W-:-:S07]  /*02e0*/  MOV R10, 0x300 ;  /* 0x00000300000a7802 */ /* 0x000fce0000000f00 */
[----:B------:R-:W-:Y:S05]  /*02f0*/  CALL.REL.NOINC `($__internal_0_$__cuda_sm3x_div_rn_noftz_f32_slowpath) ;  /* 0x0000000000f07944 */ /* 0x000fea0003c00000 */
[----:B------:R-:W-:-:S07]  /*0300*/  MOV R7, R2 ;  /* 0x0000000200077202 */ /* 0x000fce0000000f00 */
.L_x_3:
[----:B------:R-:W-:Y:S05]  /*0310*/  BSYNC.RECONVERGENT B0 ;  /* 0x0000000000007941 */ /* 0x000fea0003800200 */
.L_x_2:
        /* <DEDUP_REMOVED lines=14> */
[----:B------:R-:W-:-:S07]  /*0400*/  IMAD.MOV.U32 R8, RZ, RZ, R2 ;  /* 0x000000ffff087224 */ /* 0x000fce00078e0002 */
.L_x_5:
[----:B------:R-:W-:Y:S05]  /*0410*/  BSYNC.RECONVERGENT B0 ;  /* 0x0000000000007941 */ /* 0x000fea0003800200 */
.L_x_4:
        /* <DEDUP_REMOVED lines=11> */
[----:B------:R-:W-:Y:S02]  /*04d0*/  MOV R2, R11 ;  /* 0x0000000b00027202 */ /* 0x000fe40000000f00 */
[----:B------:R-:W-:-:S07]  /*04e0*/  MOV R10, 0x500 ;  /* 0x00000500000a7802 */ /* 0x000fce0000000f00 */
[----:B------:R-:W-:Y:S05]  /*04f0*/  CALL.REL.NOINC `($__internal_0_$__cuda_sm3x_div_rn_noftz_f32_slowpath) ;  /* 0x0000000000707944 */ /* 0x000fea0003c00000 */
[----:B------:R-:W-:-:S07]  /*0500*/  IMAD.MOV.U32 R9, RZ, RZ, R2 ;  /* 0x000000ffff097224 */ /* 0x000fce00078e0002 */
.L_x_7:
[----:B------:R-:W-:Y:S05]  /*0510*/  BSYNC.RECONVERGENT B0 ;  /* 0x0000000000007941 */ /* 0x000fea0003800200 */
.L_x_6:
        /* <DEDUP_REMOVED lines=15> */
.L_x_9:
[----:B------:R-:W-:Y:S05]  /*0610*/  BSYNC.RECONVERGENT B0 ;  /* 0x0000000000007941 */ /* 0x000fea0003800200 */
.L_x_8:
[----:B------:R-:W2:Y:S01]  /*0620*/  LDG.E.U8 R5, desc[UR4][R4.64+0x14] ;  /* 0x0000140404057981 */ /* 0x000ea2000c1e1100 */
[----:B------:R-:W0:Y:S02]  /*0630*/  LDC.64 R10, c[0x0][0x380] ;  /* 0x0000e000ff0a7b82 */ /* 0x000e240000000a00 */
[----:B0-----:R-:W-:-:S05]  /*0640*/  IMAD.WIDE R2, R3, 0x18, R10 ;  /* 0x0000001803027825 */ /* 0x001fca00078e020a */
[----:B------:R-:W-:Y:S04]  /*0650*/  STG.E desc[UR4][R2.64], R6 ;  /* 0x0000000602007986 */ /* 0x000fe8000c101904 */
[----:B------:R-:W-:Y:S04]  /*0660*/  STG.E desc[UR4][R2.64+0x4], R7 ;  /* 0x0000040702007986 */ /* 0x000fe8000c101904 */
[----:B------:R-:W-:Y:S04]  /*0670*/  STG.E desc[UR4][R2.64+0x8], R8 ;  /* 0x0000080802007986 */ /* 0x000fe8000c101904 */
[----:B------:R-:W-:Y:S04]  /*0680*/  STG.E desc[UR4][R2.64+0xc], R9 ;  /* 0x00000c0902007986 */ /* 0x000fe8000c101904 */
[----:B------:R-:W-:Y:S04]  /*0690*/  STG.E desc[UR4][R2.64+0x10], R13 ;  /* 0x0000100d02007986 */ /* 0x000fe8000c101904 */
[----:B--2---:R-:W-:Y:S01]  /*06a0*/  STG.E.U8 desc[UR4][R2.64+0x14], R5 ;  /* 0x0000140502007986 */ /* 0x004fe2000c101104 */
[----:B------:R-:W-:Y:S05]  /*06b0*/  EXIT ;  /* 0x000000000000794d */ /* 0x000fea0003800000 */
        .weak           $__internal_0_$__cuda_sm3x_div_rn_noftz_f32_slowpath
        .type           $__internal_0_$__cuda_sm3x_div_rn_noftz_f32_slowpath,@function
        .size           $__internal_0_$__cuda_sm3x_div_rn_noftz_f32_slowpath,(.L_x_25 - $__internal_0_$__cuda_sm3x_div_rn_noftz_f32_slowpath)
$__internal_0_$__cuda_sm3x_div_rn_noftz_f32_slowpath:
[----:B------:R-:W-:Y:S01]  /*06c0*/  SHF.R.U32.HI R12, RZ, 0x17, R0 ;  /* 0x00000017ff0c7819 */ /* 0x000fe20000011600 */
[----:B------:R-:W-:Y:S01]  /*06d0*/  BSSY.RECONVERGENT B1, `(.L_x_10) ;  /* 0x0000063000017945 */ /* 0x000fe20003800200 */
[----:B------:R-:W-:Y:S02]  /*06e0*/  SHF.R.U32.HI R11, RZ, 0x17, R2 ;  /* 0x00000017ff0b7819 */ /* 0x000fe40000011602 */
[----:B------:R-:W-:Y:S02]  /*06f0*/  LOP3.LUT R12, R12, 0xff, RZ, 0xc0, !PT ;  /* 0x000000ff0c0c7812 */ /* 0x000fe400078ec0ff */
[----:B------:R-:W-:Y:S02]  /*0700*/  LOP3.LUT R16, R11, 0xff, RZ, 0xc0, !PT ;  /* 0x000000ff0b107812 */ /* 0x000fe400078ec0ff */
[----:B------:R-:W-:Y:S01]  /*0710*/  MOV R13, R0 ;  /* 0x00000000000d7202 */ /* 0x000fe20000000f00 */
[----:B------:R-:W-:Y:S02]  /*0720*/  VIADD R14, R12, 0xffffffff ;  /* 0xffffffff0c0e7836 */ /* 0x000fe40000000000 */
[----:B------:R-:W-:-:S03]  /*0730*/  VIADD R15, R16, 0xffffffff ;  /* 0xffffffff100f7836 */ /* 0x000fc60000000000 */
[----:B------:R-:W-:-:S04]  /*0740*/  ISETP.GT.U32.AND P0, PT, R14, 0xfd, PT ;  /* 0x000000fd0e00780c */ /* 0x000fc80003f04070 */
[----:B------:R-:W-:-:S13]  /*0750*/  ISETP.GT.U32.OR P0, PT, R15, 0xfd, P0 ;  /* 0x000000fd0f00780c */ /* 0x000fda0000704470 */
[----:B------:R-:W-:Y:S01]  /*0760*/  @!P0 IMAD.MOV.U32 R11, RZ, RZ, RZ ;  /* 0x000000ffff0b8224 */ /* 0x000fe200078e00ff */
[----:B------:R-:W-:Y:S06]  /*0770*/  @!P0 BRA `(.L_x_11) ;  /* 0x00000000005c8947 */ /* 0x000fec0003800000 */
[----:B------:R-:W-:Y:S02]  /*0780*/  FSETP.GTU.FTZ.AND P0, PT, |R2|, +INF , PT ;  /* 0x7f8000000200780b */ /* 0x000fe40003f1c200 */
[----:B------:R-:W-:-:S04]  /*0790*/  FSETP.GTU.FTZ.AND P1, PT, |R0|, +INF , PT ;  /* 0x7f8000000000780b */ /* 0x000fc80003f3c200 */
[----:B------:R-:W-:-:S13]  /*07a0*/  PLOP3.LUT P0, PT, P0, P1, PT, 0xf8, 0x8f ;  /* 0x00000000008f781c */ /* 0x000fda0000703f70 */
[----:B------:R-:W-:Y:S05]  /*07b0*/  @P0 BRA `(.L_x_12) ;  /* 0x00000004004c0947 */ /* 0x000fea0003800000 */
[----:B------:R-:W-:-:S13]  /*07c0*/  LOP3.LUT P0, RZ, R13, 0x7fffffff, R2, 0xc8, !PT ;  /* 0x7fffffff0dff7812 */ /* 0x000fda000780c802 */
[----:B------:R-:W-:Y:S05]  /*07d0*/  @!P0 BRA `(.L_x_13) ;  /* 0x00000004003c8947 */ /* 0x000fea0003800000 */
[----:B------:R-:W-:Y:S02]  /*07e0*/  FSETP.NEU.FTZ.AND P2, PT, |R2|, +INF , PT ;  /* 0x7f8000000200780b */ /* 0x000fe40003f5d200 */
[----:B------:R-:W-:Y:S02]  /*07f0*/  FSETP.NEU.FTZ.AND P1, PT, |R0|, +INF , PT ;  /* 0x7f8000000000780b */ /* 0x000fe40003f3d200 */
[----:B------:R-:W-:-:S11]  /*0800*/  FSETP.NEU.FTZ.AND P0, PT, |R2|, +INF , PT ;  /* 0x7f8000000200780b */ /* 0x000fd60003f1d200 */
[----:B------:R-:W-:Y:S05]  /*0810*/  @!P1 BRA !P2, `(.L_x_13) ;  /* 0x00000004002c9947 */ /* 0x000fea0005000000 */
[----:B------:R-:W-:-:S04]  /*0820*/  LOP3.LUT P2, RZ, R2, 0x7fffffff, RZ, 0xc0, !PT ;  /* 0x7fffffff02ff7812 */ /* 0x000fc8000784c0ff */
[----:B------:R-:W-:-:S13]  /*0830*/  PLOP3.LUT P1, PT, P1, P2, PT, 0x2f, 0xf2 ;  /* 0x0000000000f2781c */ /* 0x000fda0000f24577 */
[----:B------:R-:W-:Y:S05]  /*0840*/  @P1 BRA `(.L_x_14) ;  /* 0x0000000400181947 */ /* 0x000fea0003800000 */
[----:B------:R-:W-:-:S04]  /*0850*/  LOP3.LUT P1, RZ, R13, 0x7fffffff, RZ, 0xc0, !PT ;  /* 0x7fffffff0dff7812 */ /* 0x000fc8000782c0ff */
[----:B------:R-:W-:-:S13]  /*0860*/  PLOP3.LUT P0, PT, P0, P1, PT, 0x2f, 0xf2 ;  /* 0x0000000000f2781c */ /* 0x000fda0000702577 */
[----:B------:R-:W-:Y:S05]  /*0870*/  @P0 BRA `(.L_x_15) ;  /* 0x0000000400000947 */ /* 0x000fea0003800000 */
[----:B------:R-:W-:Y:S02]  /*0880*/  ISETP.GE.AND P0, PT, R15, RZ, PT ;  /* 0x000000ff0f00720c */ /* 0x000fe40003f06270 */
[----:B------:R-:W-:-:S11]  /*0890*/  ISETP.GE.AND P1, PT, R14, RZ, PT ;  /* 0x000000ff0e00720c */ /* 0x000fd60003f26270 */
[----:B------:R-:W-:Y:S01]  /*08a0*/  @P0 IMAD.MOV.U32 R11, RZ, RZ, RZ ;  /* 0x000000ffff0b0224 */ /* 0x000fe200078e00ff */
[----:B------:R-:W-:Y:S01]  /*08b0*/  @!P0 MOV R11, 0xffffffc0 ;  /* 0xffffffc0000b8802 */ /* 0x000fe20000000f00 */
[----:B------:R-:W-:Y:S01]  /*08c0*/  @!P0 FFMA R2, R2, 1.84467440737095516160e+19, RZ ;  /* 0x5f80000002028823 */ /* 0x000fe200000000ff */
[----:B------:R-:W-:-:S03]  /*08d0*/  @!P1 FFMA R13, R0, 1.84467440737095516160e+19, RZ ;  /* 0x5f800000000d9823 */ /* 0x000fc600000000ff */
[----:B------:R-:W-:-:S07]  /*08e0*/  @!P1 VIADD R11, R11, 0x40 ;  /* 0x000000400b0b9836 */ /* 0x000fce0000000000 */
.L_x_11:
[----:B------:R-:W-:Y:S01]  /*08f0*/  LEA R14, R12, 0xc0800000, 0x17 ;  /* 0xc08000000c0e7811 */ /* 0x000fe200078eb8ff */
[----:B------:R-:W-:Y:S04]  /*0900*/  BSSY.RECONVERGENT B2, `(.L_x_16) ;  /* 0x0000036000027945 */ /* 0x000fe80003800200 */
[----:B------:R-:W-:Y:S01]  /*0910*/  IMAD.IADD R14, R13, 0x1, -R14 ;  /* 0x000000010d0e7824 */ /* 0x000fe200078e0a0e */
[----:B------:R-:W-:-:S03]  /*0920*/  IADD3 R13, PT, PT, R16, -0x7f, RZ ;  /* 0xffffff81100d7810 */ /* 0x000fc60007ffe0ff */
[----:B------:R0:W1:Y:S01]  /*0930*/  MUFU.RCP R15, R14 ;  /* 0x0000000e000f7308 */ /* 0x0000620000001000 */
[----:B------:R-:W-:Y:S01]  /*0940*/  FADD.FTZ R17, -R14, -RZ ;  /* 0x800000ff0e117221 */ /* 0x000fe20000010100 */
[C---:B------:R-:W-:Y:S01]  /*0950*/  IMAD R2, R13.reuse, -0x800000, R2 ;  /* 0xff8000000d027824 */ /* 0x040fe200078e0202 */
[----:B0-----:R-:W-:-:S05]  /*0960*/  IADD3 R14, PT, PT, R13, 0x7f, -R12 ;  /* 0x0000007f0d0e7810 */ /* 0x001fca0007ffe80c */
[----:B------:R-:W-:Y:S02]  /*0970*/  IMAD.IADD R11, R14, 0x1, R11 ;  /* 0x000000010e0b7824 */ /* 0x000fe400078e020b */
[----:B-1----:R-:W-:-:S04]  /*0980*/  FFMA R16, R15, R17, 1 ;  /* 0x3f8000000f107423 */ /* 0x002fc80000000011 */
[----:B------:R-:W-:-:S04]  /*0990*/  FFMA R18, R15, R16, R15 ;  /* 0x000000100f127223 */ /* 0x000fc8000000000f */
[----:B------:R-:W-:-:S04]  /*09a0*/  FFMA R15, R2, R18, RZ ;  /* 0x00000012020f7223 */ /* 0x000fc800000000ff */
[----:B------:R-:W-:-:S04]  /*09b0*/  FFMA R16, R17, R15, R2 ;  /* 0x0000000f11107223 */ /* 0x000fc80000000002 */
[----:B------:R-:W-:-:S04]  /*09c0*/  FFMA R15, R18, R16, R15 ;  /* 0x00000010120f7223 */ /* 0x000fc8000000000f */
[----:B------:R-:W-:-:S04]  /*09d0*/  FFMA R16, R17, R15, R2 ;  /* 0x0000000f11107223 */ /* 0x000fc80000000002 */
[----:B------:R-:W-:-:S05]  /*09e0*/  FFMA R2, R18, R16, R15 ;  /* 0x0000001012027223 */ /* 0x000fca000000000f */
[----:B------:R-:W-:-:S04]  /*09f0*/  SHF.R.U32.HI R12, RZ, 0x17, R2 ;  /* 0x00000017ff0c7819 */ /* 0x000fc80000011602 */
[----:B------:R-:W-:-:S05]  /*0a00*/  LOP3.LUT R12, R12, 0xff, RZ, 0xc0, !PT ;  /* 0x000000ff0c0c7812 */ /* 0x000fca00078ec0ff */
[----:B------:R-:W-:-:S05]  /*0a10*/  IMAD.IADD R17, R12, 0x1, R11 ;  /* 0x000000010c117824 */ /* 0x000fca00078e020b */
[----:B------:R-:W-:-:S04]  /*0a20*/  IADD3 R12, PT, PT, R17, -0x1, RZ ;  /* 0xffffffff110c7810 */ /* 0x000fc80007ffe0ff */
[----:B------:R-:W-:-:S13]  /*0a30*/  ISETP.GE.U32.AND P0, PT, R12, 0xfe, PT ;  /* 0x000000fe0c00780c */ /* 0x000fda0003f06070 */
[----:B------:R-:W-:Y:S05]  /*0a40*/  @!P0 BRA `(.L_x_17) ;  /* 0x0000000000808947 */ /* 0x000fea0003800000 */
[----:B------:R-:W-:-:S13]  /*0a50*/  ISETP.GT.AND P0, PT, R17, 0xfe, PT ;  /* 0x000000fe1100780c */ /* 0x000fda0003f04270 */
[----:B------:R-:W-:Y:S05]  /*0a60*/  @P0 BRA `(.L_x_18) ;  /* 0x00000000006c0947 */ /* 0x000fea0003800000 */
[----:B------:R-:W-:-:S13]  /*0a70*/  ISETP.GE.AND P0, PT, R17, 0x1, PT ;  /* 0x000000011100780c */ /* 0x000fda0003f06270 */
[----:B------:R-:W-:Y:S05]  /*0a80*/  @P0 BRA `(.L_x_19) ;  /* 0x0000000000740947 */ /* 0x000fea0003800000 */
[----:B------:R-:W-:Y:S02]  /*0a90*/  ISETP.GE.AND P0, PT, R17, -0x18, PT ;  /* 0xffffffe81100780c */ /* 0x000fe40003f06270 */
[----:B------:R-:W-:-:S11]  /*0aa0*/  LOP3.LUT R2, R2, 0x80000000, RZ, 0xc0, !PT ;  /* 0x8000000002027812 */ /* 0x000fd600078ec0ff */
[----:B------:R-:W-:Y:S05]  /*0ab0*/  @!P0 BRA `(.L_x_19) ;  /* 0x0000000000688947 */ /* 0x000fea0003800000 */
[CCC-:B------:R-:W-:Y:S01]  /*0ac0*/  FFMA.RZ R11, R18.reuse, R16.reuse, R15.reuse ;  /* 0x00000010120b7223 */ /* 0x1c0fe2000000c00f */
[C---:B------:R-:W-:Y:S02]  /*0ad0*/  VIADD R14, R17.reuse, 0x20 ;  /* 0x00000020110e7836 */ /* 0x040fe40000000000 */
[CCC-:B------:R-:W-:Y:S01]  /*0ae0*/  FFMA.RM R12, R18.reuse, R16.reuse, R15.reuse ;  /* 0x00000010120c7223 */ /* 0x1c0fe2000000400f */
[----:B------:R-:W-:Y:S02]  /*0af0*/  ISETP.NE.AND P2, PT, R17, RZ, PT ;  /* 0x000000ff1100720c */ /* 0x000fe40003f45270 */
[----:B------:R-:W-:Y:S01]  /*0b00*/  LOP3.LUT R13, R11, 0x7fffff, RZ, 0xc0, !PT ;  /* 0x007fffff0b0d7812 */ /* 0x000fe200078ec0ff */
[----:B------:R-:W-:Y:S01]  /*0b10*/  FFMA.RP R11, R18, R16, R15 ;  /* 0x00000010120b7223 */ /* 0x000fe2000000800f */
[----:B------:R-:W-:Y:S01]  /*0b20*/  IMAD.MOV R15, RZ, RZ, -R17 ;  /* 0x000000ffff0f7224 */ /* 0x000fe200078e0a11 */
[----:B------:R-:W-:Y:S02]  /*0b30*/  ISETP.NE.AND P1, PT, R17, RZ, PT ;  /* 0x000000ff1100720c */ /* 0x000fe40003f25270 */
[----:B------:R-:W-:-:S02]  /*0b40*/  LOP3.LUT R13, R13, 0x800000, RZ, 0xfc, !PT ;  /* 0x008000000d0d7812 */ /* 0x000fc400078efcff */
[----:B------:R-:W-:Y:S02]  /*0b50*/  FSETP.NEU.FTZ.AND P0, PT, R11, R12, PT ;  /* 0x0000000c0b00720b */ /* 0x000fe40003f1d000 */
[----:B------:R-:W-:Y:S02]  /*0b60*/  SHF.L.U32 R14, R13, R14, RZ ;  /* 0x0000000e0d0e7219 */ /* 0x000fe400000006ff */
[----:B------:R-:W-:Y:S02]  /*0b70*/  SEL R12, R15, RZ, P2 ;  /* 0x000000ff0f0c7207 */ /* 0x000fe40001000000 */
[----:B------:R-:W-:Y:S02]  /*0b80*/  ISETP.NE.AND P1, PT, R14, RZ, P1 ;  /* 0x000000ff0e00720c */ /* 0x000fe40000f25270 */
[----:B------:R-:W-:Y:S02]  /*0b90*/  SHF.R.U32.HI R12, RZ, R12, R13 ;  /* 0x0000000cff0c7219 */ /* 0x000fe4000001160d */
[----:B------:R-:W-:-:S02]  /*0ba0*/  PLOP3.LUT P0, PT, P0, P1, PT, 0xf8, 0x8f ;  /* 0x00000000008f781c */ /* 0x000fc40000703f70 */
[----:B------:R-:W-:Y:S02]  /*0bb0*/  SHF.R.U32.HI R14, RZ, 0x1, R12 ;  /* 0x00000001ff0e7819 */ /* 0x000fe4000001160c */
[----:B------:R-:W-:-:S04]  /*0bc0*/  SEL R11, RZ, 0x1, !P0 ;  /* 0x00000001ff0b7807 */ /* 0x000fc80004000000 */
[----:B------:R-:W-:-:S04]  /*0bd0*/  LOP3.LUT R11, R11, 0x1, R14, 0xf8, !PT ;  /* 0x000000010b0b7812 */ /* 0x000fc800078ef80e */
[----:B------:R-:W-:-:S04]  /*0be0*/  LOP3.LUT R11, R11, R12, RZ, 0xc0, !PT ;  /* 0x0000000c0b0b7212 */ /* 0x000fc800078ec0ff */
[----:B------:R-:W-:-:S04]  /*0bf0*/  IADD3 R11, PT, PT, R14, R11, RZ ;  /* 0x0000000b0e0b7210 */ /* 0x000fc80007ffe0ff */
[----:B------:R-:W-:Y:S01]  /*0c00*/  LOP3.LUT R2, R11, R2, RZ, 0xfc, !PT ;  /* 0x000000020b027212 */ /* 0x000fe200078efcff */
[----:B------:R-:W-:Y:S06]  /*0c10*/  BRA `(.L_x_19) ;  /* 0x0000000000107947 */ /* 0x000fec0003800000 */
.L_x_18:
[----:B------:R-:W-:-:S04]  /*0c20*/  LOP3.LUT R2, R2, 0x80000000, RZ, 0xc0, !PT ;  /* 0x8000000002027812 */ /* 0x000fc800078ec0ff */
[----:B------:R-:W-:Y:S01]  /*0c30*/  LOP3.LUT R2, R2, 0x7f800000, RZ, 0xfc, !PT ;  /* 0x7f80000002027812 */ /* 0x000fe200078efcff */
[----:B------:R-:W-:Y:S06]  /*0c40*/  BRA `(.L_x_19) ;  /* 0x0000000000047947 */ /* 0x000fec0003800000 */
.L_x_17:
[----:B------:R-:W-:-:S07]  /*0c50*/  IMAD R2, R11, 0x800000, R2 ;  /* 0x008000000b027824 */ /* 0x000fce00078e0202 */
.L_x_19:
[----:B------:R-:W-:Y:S05]  /*0c60*/  BSYNC.RECONVERGENT B2 ;  /* 0x0000000000027941 */ /* 0x000fea0003800200 */
.L_x_16:
[----:B------:R-:W-:Y:S05]  /*0c70*/  BRA `(.L_x_20) ;  /* 0x0000000000207947 */ /* 0x000fea0003800000 */
.L_x_15:
[----:B------:R-:W-:-:S04]  /*0c80*/  LOP3.LUT R2, R13, 0x80000000, R2, 0x48, !PT ;  /* 0x800000000d027812 */ /* 0x000fc800078e4802 */
[----:B------:R-:W-:Y:S01]  /*0c90*/  LOP3.LUT R2, R2, 0x7f800000, RZ, 0xfc, !PT ;  /* 0x7f80000002027812 */ /* 0x000fe200078efcff */
[----:B------:R-:W-:Y:S06]  /*0ca0*/  BRA `(.L_x_20) ;  /* 0x0000000000147947 */ /* 0x000fec0003800000 */
.L_x_14:
[----:B------:R-:W-:Y:S01]  /*0cb0*/  LOP3.LUT R2, R13, 0x80000000, R2, 0x48, !PT ;  /* 0x800000000d027812 */ /* 0x000fe200078e4802 */
[----:B------:R-:W-:Y:S06]  /*0cc0*/  BRA `(.L_x_20) ;  /* 0x00000000000c7947 */ /* 0x000fec0003800000 */
.L_x_13:
[----:B------:R-:W0:Y:S01]  /*0cd0*/  MUFU.RSQ R2, -QNAN ;  /* 0xffc0000000027908 */ /* 0x000e220000001400 */
[----:B------:R-:W-:Y:S05]  /*0ce0*/  BRA `(.L_x_20) ;  /* 0x0000000000047947 */ /* 0x000fea0003800000 */
.L_x_12:
[----:B------:R-:W-:-:S07]  /*0cf0*/  FADD.FTZ R2, R2, R0 ;  /* 0x0000000002027221 */ /* 0x000fce0000010000 */
.L_x_20:
[----:B------:R-:W-:Y:S05]  /*0d00*/  BSYNC.RECONVERGENT B1 ;  /* 0x0000000000017941 */ /* 0x000fea0003800200 */
.L_x_10:
[----:B------:R-:W-:-:S04]  /*0d10*/  HFMA2 R11, -RZ, RZ, 0, 0 ;  /* 0x00000000ff0b7431 */ /* 0x000fc800000001ff */
[----:B0-----:R-:W-:Y:S05]  /*0d20*/  RET.REL.NODEC R10 `(_Z21cuda_operator_dividedP6cell_tS0_fii) ;  /* 0xfffffff00ab47950 */ /* 0x001fea0003c3ffff */
.L_x_21:
[----:B------:R-:W-:-:S00]  /*0d30*/  BRA `(.L_x_21) ;  /* 0xfffffffc00fc7947 */ /* 0x000fc0000383ffff */
[----:B------:R-:W-:-:S00]  /*0d40*/  NOP ;  /* 0x0000000000007918 */ /* 0x000fc00000000000 */
        /* <DEDUP_REMOVED lines=11> */
.L_x_25:


//--------------------- .text._Z19cuda_operator_timesP6cell_tS0_fii --------------------------
	.section	.text._Z19cuda_operator_timesP6cell_tS0_fii,"ax",@progbits
	.align	128
        .global         _Z19cuda_operator_timesP6cell_tS0_fii
        .type           _Z19cuda_operator_timesP6cell_tS0_fii,@function
        .size           _Z19cuda_operator_timesP6cell_tS0_fii,(.L_x_27 - _Z19cuda_operator_timesP6cell_tS0_fii)
        .other          _Z19cuda_operator_timesP6cell_tS0_fii,@"STO_CUDA_ENTRY STV_DEFAULT"
_Z19cuda_operator_timesP6cell_tS0_fii:
.text._Z19cuda_operator_timesP6cell_tS0_fii:
        /* <DEDUP_REMOVED lines=16> */
[----:B------:R-:W-:Y:S01]  /*0100*/  IMAD R7, R5, UR7, R0 ;  /* 0x0000000705077c24 */ /* 0x000fe2000f8e0200 */
[----:B------:R-:W2:Y:S05]  /*0110*/  LDCU UR6, c[0x0][0x390] ;  /* 0x00007200ff0677ac */ /* 0x000eaa0008000800 */
[----:B------:R-:W3:Y:S01]  /*0120*/  LDC.64 R4, c[0x0][0x380] ;  /* 0x0000e000ff047b82 */ /* 0x000ee20000000a00 */
[----:B0-----:R-:W-:-:S05]  /*0130*/  IMAD.WIDE R2, R7, 0x18, R2 ;  /* 0x0000001807027825 */ /* 0x001fca00078e0202 */
[----:B-1----:R-:W2:Y:S04]  /*0140*/  LDG.E R0, desc[UR4][R2.64] ;  /* 0x0000000402007981 */ /* 0x002ea8000c1e1900 */
[----:B------:R-:W4:Y:S04]  /*0150*/  LDG.E R6, desc[UR4][R2.64+0x4] ;  /* 0x0000040402067981 */ /* 0x000f28000c1e1900 */
[----:B------:R-:W5:Y:S04]  /*0160*/  LDG.E R8, desc[UR4][R2.64+0x8] ;  /* 0x0000080402087981 */ /* 0x000f68000c1e1900 */
[----:B------:R-:W5:Y:S04]  /*0170*/  LDG.E R10, desc[UR4][R2.64+0xc] ;  /* 0x00000c04020a7981 */ /* 0x000f68000c1e1900 */
[----:B------:R-:W5:Y:S04]  /*0180*/  LDG.E R12, desc[UR4][R2.64+0x10] ;  /* 0x00001004020c7981 */ /* 0x000f68000c1e1900 */
[----:B------:R-:W5:Y:S01]  /*0190*/  LDG.E.U8 R17, desc[UR4][R2.64+0x14] ;  /* 0x0000140402117981 */ /* 0x000f62000c1e1100 */
[----:B---3--:R-:W-:-:S04]  /*01a0*/  IMAD.WIDE R4, R7, 0x18, R4 ;  /* 0x0000001807047825 */ /* 0x008fc800078e0204 */
[----:B--2---:R-:W-:Y:S01]  /*01b0*/  FMUL R7, R0, UR6 ;  /* 0x0000000600077c20 */ /* 0x004fe20008400000 */
[----:B----4-:R-:W-:Y:S01]  /*01c0*/  FMUL R9, R6, UR6 ;  /* 0x0000000606097c20 */ /* 0x010fe20008400000 */
[----:B-----5:R-:W-:Y:S01]  /*01d0*/  FMUL R11, R8, UR6 ;  /* 0x00000006080b7c20 */ /* 0x020fe20008400000 */
[----:B------:R-:W-:Y:S01]  /*01e0*/  FMUL R13, R10, UR6 ;  /* 0x000000060a0d7c20 */ /* 0x000fe20008400000 */
[----:B------:R-:W-:Y:S01]  /*01f0*/  FMUL R15, R12, UR6 ;  /* 0x000000060c0f7c20 */ /* 0x000fe20008400000 */
[----:B------:R-:W-:Y:S04]  /*0200*/  STG.E desc[UR4][R4.64], R7 ;  /* 0x0000000704007986 */ /* 0x000fe8000c101904 */
[----:B------:R-:W-:Y:S04]  /*0210*/  STG.E.U8 desc[UR4][R4.64+0x14], R17 ;  /* 0x0000141104007986 */ /* 0x000fe8000c101104 */
[----:B------:R-:W-:Y:S04]  /*0220*/  STG.E desc[UR4][R4.64+0x4], R9 ;  /* 0x0000040904007986 */ /* 0x000fe8000c101904 */
[----:B------:R-:W-:Y:S04]  /*0230*/  STG.E desc[UR4][R4.64+0x8], R11 ;  /* 0x0000080b04007986 */ /* 0x000fe8000c101904 */
[----:B------:R-:W-:Y:S04]  /*0240*/  STG.E desc[UR4][R4.64+0xc], R13 ;  /* 0x00000c0d04007986 */ /* 0x000fe8000c101904 */
[----:B------:R-:W-:Y:S01]  /*0250*/  STG.E desc[UR4][R4.64+0x10], R15 ;  /* 0x0000100f04007986 */ /* 0x000fe2000c101904 */
[----:B------:R-:W-:Y:S05]  /*0260*/  EXIT ;  /* 0x000000000000794d */ /* 0x000fea0003800000 */
.L_x_22:
        /* <DEDUP_REMOVED lines=9> */
.L_x_27:


//--------------------- .text._Z19cuda_operator_minusP6cell_tS0_S0_ii --------------------------
	.section	.text._Z19cuda_operator_minusP6cell_tS0_S0_ii,"ax",@progbits
	.align	128
        .global         _Z19cuda_operator_minusP6cell_tS0_S0_ii
        .type           _Z19cuda_operator_minusP6cell_tS0_S0_ii,@function
        .size           _Z19cuda_operator_minusP6cell_tS0_S0_ii,(.L_x_28 - _Z19cuda_operator_minusP6cell_tS0_S0_ii)
        .other          _Z19cuda_operator_minusP6cell_tS0_S0_ii,@"STO_CUDA_ENTRY STV_DEFAULT"
_Z19cuda_operator_minusP6cell_tS0_S0_ii:
.text._Z19cuda_operator_minusP6cell_tS0_S0_ii:
[----:B------:R-:W-:Y:S01]  /*0000*/  LDC R1, c[0x0][0x37c] ;  /* 0x0000df00ff017b82 */ /* 0x000fe20000000800 */
[----:B------:R-:W0:Y:S07]  /*0010*/  S2R R2, SR_TID.Y ;  /* 0x0000000000027919 */ /* 0x000e2e0000002200 */
[----:B------:R-:W1:Y:S01]  /*0020*/  LDC R0, c[0x0][0x360] ;  /* 0x0000d800ff007b82 */ /* 0x000e620000000800 */
[----:B------:R-:W2:Y:S01]  /*0030*/  LDCU.64 UR6, c[0x0][0x398] ;  /* 0x00007300ff0677ac */ /* 0x000ea20008000a00 */
[----:B------:R-:W1:Y:S06]  /*0040*/  S2R R5, SR_TID.X ;  /* 0x0000000000057919 */ /* 0x000e6c0000002100 */
[----:B------:R-:W0:Y:S08]  /*0050*/  S2UR UR5, SR_CTAID.Y ;  /* 0x00000000000579c3 */ /* 0x000e300000002600 */
[----:B------:R-:W0:Y:S08]  /*0060*/  LDC R3, c[0x0][0x364] ;  /* 0x0000d900ff037b82 */ /* 0x000e300000000800 */
[----:B------:R-:W1:Y:S01]  /*0070*/  S2UR UR4, SR_CTAID.X ;  /* 0x00000000000479c3 */ /* 0x000e620000002500 */
[----:B0-----:R-:W-:-:S05]  /*0080*/  IMAD R3, R3, UR5, R2 ;  /* 0x0000000503037c24 */ /* 0x001fca000f8e0202 */
[----:B--2---:R-:W-:Y:S01]  /*0090*/  ISETP.GE.AND P0, PT, R3, UR7, PT ;  /* 0x0000000703007c0c */ /* 0x004fe2000bf06270 */
[----:B-1----:R-:W-:-:S05]  /*00a0*/  IMAD R0, R0, UR4, R5 ;  /* 0x0000000400007c24 */ /* 0x002fca000f8e0205 */
[----:B------:R-:W-:-:S13]  /*00b0*/  ISETP.GE.OR P0, PT, R0, UR6, P0 ;  /* 0x0000000600007c0c */ /* 0x000fda0008706670 */
[----:B------:R-:W-:Y:S05]  /*00c0*/  @P0 EXIT ;  /* 0x000000000000094d */ /* 0x000fea0003800000 */
[----:B------:R-:W0:Y:S01]  /*00d0*/  LDC.64 R4, c[0x0][0x388] ;  /* 0x0000e200ff047b82 */ /* 0x000e220000000a00 */
[----:B------:R-:W1:Y:S01]  /*00e0*/  LDCU.64 UR4, c[0x0][0x358] ;  /* 0x00006b00ff0477ac */ /* 0x000e620008000a00 */
[----:B------:R-:W-:-:S06]  /*00f0*/  IMAD R9, R3, UR6, R0 ;  /* 0x0000000603097c24 */ /* 0x000fcc000f8e0200 */
[----:B------:R-:W2:Y:S08]  /*0100*/  LDC.64 R6, c[0x0][0x390] ;  /* 0x0000e400ff067b82 */ /* 0x000eb00000000a00 */
[----:B------:R-:W3:Y:S01]  /*0110*/  LDC.64 R2, c[0x0][0x380] ;  /* 0x0000e000ff027b82 */ /* 0x000ee20000000a00 */
[----:B0-----:R-:W-:-:S05]  /*0120*/  IMAD.WIDE R4, R9, 0x18, R4 ;  /* 0x0000001809047825 */ /* 0x001fca00078e0204 */
[----:B-1----:R-:W4:Y:S01]  /*0130*/  LDG.E R0, desc[UR4][R4.64] ;  /* 0x0000000404007981 */ /* 0x002f22000c1e1900 */
[----:B--2---:R-:W-:-:S03]  /*0140*/  IMAD.WIDE R6, R9, 0x18, R6 ;  /* 0x0000001809067825 */ /* 0x004fc600078e0206 */
[----:B------:R-:W2:Y:S04]  /*0150*/  LDG.E R8, desc[UR4][R4.64+0x4] ;  /* 0x0000040404087981 */ /* 0x000ea8000c1e1900 */
[----:B------:R-:W4:Y:S04]  /*0160*/  LDG.E R11, desc[UR4][R6.64] ;  /* 0x00000004060b7981 */ /* 0x000f28000c1e1900 */
[----:B------:R-:W2:Y:S04]  /*0170*/  LDG.E R13, desc[UR4][R6.64+0x4] ;  /* 0x00000404060d7981 */ /* 0x000ea8000c1e1900 */
[----:B------:R-:W5:Y:S04]  /*0180*/  LDG.E R15, desc[UR4][R6.64+0x8] ;  /* 0x00000804060f7981 */ /* 0x000f68000c1e1900 */
[----:B------:R-:W5:Y:S04]  /*0190*/  LDG.E R17, desc[UR4][R6.64+0xc] ;  /* 0x00000c0406117981 */ /* 0x000f68000c1e1900 */
[----:B------:R-:W5:Y:S04]  /*01a0*/  LDG.E R19, desc[UR4][R6.64+0x10] ;  /* 0x0000100406137981 */ /* 0x000f68000c1e1900 */
[----:B------:R-:W5:Y:S04]  /*01b0*/  LDG.E R10, desc[UR4][R4.64+0x8] ;  /* 0x00000804040a7981 */ /* 0x000f68000c1e1900 */
[----:B------:R-:W5:Y:S04]  /*01c0*/  LDG.E R12, desc[UR4][R4.64+0xc] ;  /* 0x00000c04040c7981 */ /* 0x000f68000c1e1900 */
[----:B------:R-:W5:Y:S04]  /*01d0*/  LDG.E R14, desc[UR4][R4.64+0x10] ;  /* 0x00001004040e7981 */ /* 0x000f68000c1e1900 */
[----:B------:R-:W5:Y:S01]  /*01e0*/  LDG.E.U8 R21, desc[UR4][R4.64+0x14] ;  /* 0x0000140404157981 */ /* 0x000f62000c1e1100 */
[----:B---3--:R-:W-:-:S04]  /*01f0*/  IMAD.WIDE R2, R9, 0x18, R2 ;  /* 0x0000001809027825 */ /* 0x008fc800078e0202 */
[----:B----4-:R-:W-:Y:S01]  /*0200*/  FADD R11, R0, -R11 ;  /* 0x8000000b000b7221 */ /* 0x010fe20000000000 */
[----:B--2---:R-:W-:-:S04]  /*0210*/  FADD R13, R8, -R13 ;  /* 0x8000000d080d7221 */ /* 0x004fc80000000000 */
[----:B------:R-:W-:Y:S04]  /*0220*/  STG.E desc[UR4][R2.64], R11 ;  /* 0x0000000b02007986 */ /* 0x000fe8000c101904 */
[----:B------:R-:W-:Y:S01]  /*0230*/  STG.E desc[UR4][R2.64+0x4], R13 ;  /* 0x0000040d02007986 */ /* 0x000fe2000c101904 */
[----:B-----5:R-:W-:Y:S01]  /*0240*/  FADD R15, R10, -R15 ;  /* 0x8000000f0a0f7221 */ /* 0x020fe20000000000 */
[----:B------:R-:W-:Y:S01]  /*0250*/  FADD R17, R12, -R17 ;  /* 0x800000110c117221 */ /* 0x000fe20000000000 */
[----:B------:R-:W-:-:S03]  /*0260*/  FADD R19, R14, -R19 ;  /* 0x800000130e137221 */ /* 0x000fc60000000000 */
[----:B------:R-:W-:Y:S04]  /*0270*/  STG.E desc[UR4][R2.64+0x8], R15 ;  /* 0x0000080f02007986 */ /* 0x000fe8000c101904 */
[----:B------:R-:W-:Y:S04]  /*0280*/  STG.E.U8 desc[UR4][R2.64+0x14], R21 ;  /* 0x0000141502007986 */ /* 0x000fe8000c101104 */
[----:B------:R-:W-:Y:S04]  /*0290*/  STG.E desc[UR4][R2.64+0xc], R17 ;  /* 0x00000c1102007986 */ /* 0x000fe8000c101904 */
[----:B------:R-:W-:Y:S01]  /*02a0*/  STG.E desc[UR4][R2.64+0x10], R19 ;  /* 0x0000101302007986 */ /* 0x000fe2000c101904 */
[----:B------:R-:W-:Y:S05]  /*02b0*/  EXIT ;  /* 0x000000000000794d */ /* 0x000fea0003800000 */
.L_x_23:
        /* <DEDUP_REMOVED lines=12> */
.L_x_28:


//--------------------- .text._Z18cuda_operator_plusP6cell_tS0_S0_ii --------------------------
	.section	.text._Z18cuda_operator_plusP6cell_tS0_S0_ii,"ax",@progbits
	.align	128
        .global         _Z18cuda_operator_plusP6cell_tS0_S0_ii
        .type           _Z18cuda_operator_plusP6cell_tS0_S0_ii,@function
        .size           _Z18cuda_operator_plusP6cell_tS0_S0_ii,(.L_x_29 - _Z18cuda_operator_plusP6cell_tS0_S0_ii)
        .other          _Z18cuda_operator_plusP6cell_tS0_S0_ii,@"STO_CUDA_ENTRY STV_DEFAULT"
_Z18cuda_operator_plusP6cell_tS0_S0_ii:
.text._Z18cuda_operator_plusP6cell_tS0_S0_ii:
        /* <DEDUP_REMOVED lines=32> */
[----:B----4-:R-:W-:Y:S01]  /*0200*/  FADD R11, R0, R11 ;  /* 0x0000000b000b7221 */ /* 0x010fe20000000000 */
[----:B--2---:R-:W-:-:S04]  /*0210*/  FADD R13, R8, R13 ;  /* 0x0000000d080d7221 */ /* 0x004fc80000000000 */
[----:B------:R-:W-:Y:S04]  /*0220*/  STG.E desc[UR4][R2.64], R11 ;  /* 0x0000000b02007986 */ /* 0x000fe8000c101904 */
[----:B------:R-:W-:Y:S01]  /*0230*/  STG.E desc[UR4][R2.64+0x4], R13 ;  /* 0x0000040d02007986 */ /* 0x000fe2000c101904 */
[----:B-----5:R-:W-:Y:S01]  /*0240*/  FADD R15, R10, R15 ;  /* 0x0000000f0a0f7221 */ /* 0x020fe20000000000 */
[----:B------:R-:W-:Y:S01]  /*0250*/  FADD R17, R12, R17 ;  /* 0x000000110c117221 */ /* 0x000fe20000000000 */
[----:B------:R-:W-:-:S03]  /*0260*/  FADD R19, R14, R19 ;  /* 0x000000130e137221 */ /* 0x000fc60000000000 */
[----:B------:R-:W-:Y:S04]  /*0270*/  STG.E desc[UR4][R2.64+0x8], R15 ;  /* 0x0000080f02007986 */ /* 0x000fe8000c101904 */
[----:B------:R-:W-:Y:S04]  /*0280*/  STG.E.U8 desc[UR4][R2.64+0x14], R21 ;  /* 0x0000141502007986 */ /* 0x000fe8000c101104 */
[----:B------:R-:W-:Y:S04]  /*0290*/  STG.E desc[UR4][R2.64+0xc], R17 ;  /* 0x00000c1102007986 */ /* 0x000fe8000c101904 */
[----:B------:R-:W-:Y:S01]  /*02a0*/  STG.E desc[UR4][R2.64+0x10], R19 ;  /* 0x0000101302007986 */ /* 0x000fe2000c101904 */
[----:B------:R-:W-:Y:S05]  /*02b0*/  EXIT ;  /* 0x000000000000794d */ /* 0x000fea0003800000 */
.L_x_24:
        /* <DEDUP_REMOVED lines=12> */
.L_x_29:


//--------------------- .nv.shared.reserved.0     --------------------------
	.section	.nv.shared.reserved.0,"aw",@nobits
	.weak		__nv_reservedSMEM_offset_0_alias
	.size		__nv_reservedSMEM_offset_0_alias, 0, 64
	.other		__nv_reservedSMEM_offset_0_alias,@"STO_CUDA_RESERVED_SHARED STV_DEFAULT"
__nv_reservedSMEM_offset_0_alias:
	.zero		0
	.zero		64


//--------------------- .nv.constant0._Z21cuda_operator_dividedP6cell_tS0_fii --------------------------
	.section	.nv.constant0._Z21cuda_operator_dividedP6cell_tS0_fii,"a",@progbits
	.sectionflags	@""
	.align	4
.nv.constant0._Z21cuda_operator_dividedP6cell_tS0_fii:
	.zero		924


//--------------------- .nv.constant0._Z19cuda_operator_timesP6cell_tS0_fii --------------------------
	.section	.nv.constant0._Z19cuda_operator_timesP6cell_tS0_fii,"a",@progbits
	.sectionflags	@""
	.align	4
.nv.constant0._Z19cuda_operator_timesP6cell_tS0_fii:
	.zero		924


//--------------------- .nv.constant0._Z19cuda_operator_minusP6cell_tS0_S0_ii --------------------------
	.section	.nv.constant0._Z19cuda_operator_minusP6cell_tS0_S0_ii,"a",@progbits
	.sectionflags	@""
	.align	4
.nv.constant0._Z19cuda_operator_minusP6cell_tS0_S0_ii:
	.zero		928


//--------------------- .nv.constant0._Z18cuda_operator_plusP6cell_tS0_S0_ii --------------------------
	.section	.nv.constant0._Z18cuda_operator_plusP6cell_tS0_S0_ii,"a",@progbits
	.sectionflags	@""
	.align	4
.nv.constant0._Z18cuda_operator_plusP6cell_tS0_S0_ii:
	.zero		928


//--------------------- SYMBOLS --------------------------

	.type		.nv.reservedSmem.offset0,@object
	.size		.nv.reservedSmem.offset0,0x4
